	.headerflags	@"EF_CUDA_TEXMODE_UNIFIED EF_CUDA_64BIT_ADDRESS EF_CUDA_ACCELERATORS EF_CUDA_SM90 EF_CUDA_VIRTUAL_SM(EF_CUDA_SM90)"
	.elftype	@"ET_EXEC"


//--------------------- .nv.info                  --------------------------
	.section	.nv.info,"",@"SHT_CUDA_INFO"
	.align	4


	//----- nvinfo : EIATTR_REGCOUNT
	.align		4
        /*0000*/ 	.byte	0x04, 0x2f
        /*0002*/ 	.short	(.L_1 - .L_0)
	.align		4
.L_0:
        /*0004*/ 	.word	index@(triton_poi_fused_cat_0)
        /*0008*/ 	.word	0x00000016


	//----- nvinfo : EIATTR_MIN_STACK_SIZE
	.align		4
.L_1:
        /*000c*/ 	.byte	0x04, 0x12
        /*000e*/ 	.short	(.L_3 - .L_2)
	.align		4
.L_2:
        /*0010*/ 	.word	index@(triton_poi_fused_cat_0)
        /*0014*/ 	.word	0x00000000


	//----- nvinfo : EIATTR_FRAME_SIZE
	.align		4
.L_3:
        /*0018*/ 	.byte	0x04, 0x11
        /*001a*/ 	.short	(.L_5 - .L_4)
	.align		4
.L_4:
        /*001c*/ 	.word	index@(triton_poi_fused_cat_0)
        /*0020*/ 	.word	0x00000000


	//----- nvinfo : EIATTR_MIN_STACK_SIZE
	.align		4
.L_5:
        /*0024*/ 	.byte	0x04, 0x12
        /*0026*/ 	.short	(.L_7 - .L_6)
	.align		4
.L_6:
        /*0028*/ 	.word	index@(triton_poi_fused_cat_0)
        /*002c*/ 	.word	0x00000000
.L_7:


//--------------------- .nv.info.triton_poi_fused_cat_0 --------------------------
	.section	.nv.info.triton_poi_fused_cat_0,"",@"SHT_CUDA_INFO"
	.sectionflags	@""
	.align	4


	//----- nvinfo : EIATTR_CUDA_API_VERSION
	.align		4
        /*0000*/ 	.byte	0x04, 0x37
        /*0002*/ 	.short	(.L_9 - .L_8)
.L_8:
        /*0004*/ 	.word	0x0000007c


	//----- nvinfo : EIATTR_KPARAM_INFO
	.align		4
.L_9:
        /*0008*/ 	.byte	0x04, 0x17
        /*000a*/ 	.short	(.L_11 - .L_10)
.L_10:
        /*000c*/ 	.word	0x00000000
        /*0010*/ 	.short	0x0002
        /*0012*/ 	.short	0x0010
        /*0014*/ 	.byte	0x00, 0xf0, 0x11, 0x00


	//----- nvinfo : EIATTR_KPARAM_INFO
	.align		4
.L_11:
        /*0018*/ 	.byte	0x04, 0x17
        /*001a*/ 	.short	(.L_13 - .L_12)
.L_12:
        /*001c*/ 	.word	0x00000000
        /*0020*/ 	.short	0x0001
        /*0022*/ 	.short	0x0008
        /*0024*/ 	.byte	0x00, 0xf4, 0x21, 0x00


	//----- nvinfo : EIATTR_KPARAM_INFO
	.align		4
.L_13:
        /*0028*/ 	.byte	0x04, 0x17
        /*002a*/ 	.short	(.L_15 - .L_14)
.L_14:
        /*002c*/ 	.word	0x00000000
        /*0030*/ 	.short	0x0000
        /*0032*/ 	.short	0x0000
        /*0034*/ 	.byte	0x00, 0xf4, 0x21, 0x00


	//----- nvinfo : EIATTR_SPARSE_MMA_MASK
	.align		4
.L_15:
        /*0038*/ 	.byte	0x03, 0x50
        /*003a*/ 	.short	0x0000


	//----- nvinfo : EIATTR_MAXREG_COUNT
	.align		4
        /*003c*/ 	.byte	0x03, 0x1b
        /*003e*/ 	.short	0x00ff


	//----- nvinfo : EIATTR_EXIT_INSTR_OFFSETS
	.align		4
        /*0040*/ 	.byte	0x04, 0x1c
        /*0042*/ 	.short	(.L_17 - .L_16)


	//   ....[0]....
.L_16:
        /*0044*/ 	.word	0x00000420


	//   ....[1]....
        /*0048*/ 	.word	0x00000440


	//----- nvinfo : EIATTR_REQNTID
	.align		4
.L_17:
        /*004c*/ 	.byte	0x04, 0x10
        /*004e*/ 	.short	(.L_19 - .L_18)
.L_18:
        /*0050*/ 	.word	0x00000080
        /*0054*/ 	.word	0x00000001
        /*0058*/ 	.word	0x00000001


	//----- nvinfo : EIATTR_CBANK_PARAM_SIZE
	.align		4
.L_19:
        /*005c*/ 	.byte	0x03, 0x19
        /*005e*/ 	.short	0x0014


	//----- nvinfo : EIATTR_PARAM_CBANK
	.align		4
        /*0060*/ 	.byte	0x04, 0x0a
        /*0062*/ 	.short	(.L_21 - .L_20)
	.align		4
.L_20:
        /*0064*/ 	.word	index@(.nv.constant0.triton_poi_fused_cat_0)
        /*0068*/ 	.short	0x0210
        /*006a*/ 	.short	0x0014


	//----- nvinfo : EIATTR_SW_WAR
	.align		4
.L_21:
        /*006c*/ 	.byte	0x04, 0x36
        /*006e*/ 	.short	(.L_23 - .L_22)
.L_22:
        /*0070*/ 	.word	0x00000008
.L_23:


//--------------------- .nv.callgraph             --------------------------
	.section	.nv.callgraph,"",@"SHT_CUDA_CALLGRAPH"
	.align	4
	.sectionentsize	8
	.align		4
        /*0000*/ 	.word	0x00000000
	.align		4
        /*0004*/ 	.word	0xffffffff
	.align		4
        /*0008*/ 	.word	0x00000000
	.align		4
        /*000c*/ 	.word	0xfffffffe
	.align		4
        /*0010*/ 	.word	0x00000000
	.align		4
        /*0014*/ 	.word	0xfffffffd
	.align		4
        /*0018*/ 	.word	0x00000000
	.align		4
        /*001c*/ 	.word	0xfffffffc


//--------------------- .text.triton_poi_fused_cat_0 --------------------------
	.section	.text.triton_poi_fused_cat_0,"ax",@progbits
	.align	128
        .global         triton_poi_fused_cat_0
        .type           triton_poi_fused_cat_0,@function
        .size           triton_poi_fused_cat_0,(.L_x_1 - triton_poi_fused_cat_0)
        .other          triton_poi_fused_cat_0,@"STO_CUDA_ENTRY STV_DEFAULT"
triton_poi_fused_cat_0:
.text.triton_poi_fused_cat_0:
[----:B------:R-:W0:Y:S02]  /*0000*/  LDC R1, c[0x0][0x28] ;  /* 0x00000a00ff017b82 */ /* 0x000e240000000800 */
[----:B------:R-:W1:Y:S01]  /*0010*/  S2R R0, SR_TID.X ;  /* 0x0000000000007919 */ /* 0x000e620000002100 */
[----:B------:R-:W-:Y:S01]  /*0020*/  CS2R R12, SRZ ;  /* 0x00000000000c7805 */ /* 0x000fe2000001ff00 */
[----:B------:R-:W-:Y:S01]  /*0030*/  ULDC.64 UR4, c[0x0][0x208] ;  /* 0x0000820000047ab9 */ /* 0x000fe20000000a00 */
[----:B------:R-:W2:Y:S01]  /*0040*/  S2R R7, SR_CTAID.X ;  /* 0x0000000000077919 */ /* 0x000ea20000002500 */
[----:B-1----:R-:W-:-:S05]  /*0050*/  LOP3.LUT R0, R0, 0x7f, RZ, 0xc0, !PT ;  /* 0x0000007f00007812 */ /* 0x002fca00078ec0ff */
[----:B--2---:R-:W-:Y:S01]  /*0060*/  IMAD R0, R7, 0x80, R0 ;  /* 0x0000008007007824 */ /* 0x004fe200078e0200 */
[----:B------:R-:W-:-:S04]  /*0070*/  SHF.R.S32.HI R7, RZ, 0x18, R7 ;  /* 0x00000018ff077819 */ /* 0x000fc80000011407 */
[----:B------:R-:W-:Y:S02]  /*0080*/  SHF.R.S32.HI R3, RZ, 0x1f, R0 ;  /* 0x0000001fff037819 */ /* 0x000fe40000011400 */
[----:B------:R-:W-:Y:S02]  /*0090*/  SGXT R7, R7, 0x1 ;  /* 0x000000010707781a */ /* 0x000fe40000000200 */
[-C--:B------:R-:W-:Y:S02]  /*00a0*/  LEA.HI R4, R3, R0.reuse, RZ, 0x4 ;  /* 0x0000000003047211 */ /* 0x080fe400078f20ff */
[----:B------:R-:W1:Y:S01]  /*00b0*/  LDC.64 R2, c[0x0][0x210] ;  /* 0x00008400ff027b82 */ /* 0x000e620000000a00 */
[----:B------:R-:W-:Y:S02]  /*00c0*/  LEA.HI R7, R7, R0, RZ, 0x5 ;  /* 0x0000000007077211 */ /* 0x000fe400078f28ff */
[----:B------:R-:W-:-:S03]  /*00d0*/  SHF.R.S32.HI R5, RZ, 0x4, R4 ;  /* 0x00000004ff057819 */ /* 0x000fc60000011404 */
[----:B------:R-:W-:Y:S01]  /*00e0*/  IMAD.SHL.U32 R7, R7, 0x2, RZ ;  /* 0x0000000207077824 */ /* 0x000fe200078e00ff */
[----:B------:R-:W-:-:S04]  /*00f0*/  LEA.HI R6, R4, R5, RZ, 0x1 ;  /* 0x0000000504067211 */ /* 0x000fc800078f08ff */
[----:B------:R-:W-:Y:S02]  /*0100*/  LOP3.LUT R6, R6, 0xfffffffe, RZ, 0xc0, !PT ;  /* 0xfffffffe06067812 */ /* 0x000fe400078ec0ff */
[----:B------:R-:W-:-:S03]  /*0110*/  LOP3.LUT R7, R7, 0xffffffc0, RZ, 0xc0, !PT ;  /* 0xffffffc007077812 */ /* 0x000fc600078ec0ff */
[----:B------:R-:W-:Y:S01]  /*0120*/  IMAD.IADD R10, R5, 0x1, -R6 ;  /* 0x00000001050a7824 */ /* 0x000fe200078e0a06 */
[----:B------:R-:W-:-:S04]  /*0130*/  LOP3.LUT R5, R4, 0xfffffff0, RZ, 0xc0, !PT ;  /* 0xfffffff004057812 */ /* 0x000fc800078ec0ff */
[----:B------:R-:W-:Y:S02]  /*0140*/  ISETP.GE.AND P1, PT, R10, 0x1, PT ;  /* 0x000000010a00780c */ /* 0x000fe40003f26270 */
[----:B------:R-:W-:Y:S02]  /*0150*/  IADD3 R11, R7, R0, -R5 ;  /* 0x00000000070b7210 */ /* 0x000fe40007ffe805 */
[----:B------:R-:W-:-:S03]  /*0160*/  ISETP.LT.AND P3, PT, R0, 0x80, !P1 ;  /* 0x000000800000780c */ /* 0x000fc60004f61270 */
[----:B-1----:R-:W-:-:S04]  /*0170*/  IMAD.WIDE R4, R11, 0x4, R2 ;  /* 0x000000040b047825 */ /* 0x002fc800078e0202 */
[----:B------:R-:W-:-:S06]  /*0180*/  VIADD R7, R11, 0x10 ;  /* 0x000000100b077836 */ /* 0x000fcc0000000000 */
[----:B------:R-:W2:Y:S01]  /*0190*/  @P3 LDG.E.EL R12, desc[UR4][R4.64] ;  /* 0x00000004040c3981 */ /* 0x000ea2000c2e1900 */
[----:B------:R-:W-:Y:S01]  /*01a0*/  IMAD.WIDE R6, R7, 0x4, R2 ;  /* 0x0000000407067825 */ /* 0x000fe200078e0202 */
[----:B------:R-:W-:-:S03]  /*01b0*/  CS2R R14, SRZ ;  /* 0x00000000000e7805 */ /* 0x000fc6000001ff00 */
[----:B------:R-:W-:Y:S01]  /*01c0*/  VIADD R9, R11, 0x20 ;  /* 0x000000200b097836 */ /* 0x000fe20000000000 */
[----:B------:R-:W3:Y:S03]  /*01d0*/  @P3 LDG.E.EL R13, desc[UR4][R6.64] ;  /* 0x00000004060d3981 */ /* 0x000ee6000c2e1900 */
[----:B------:R-:W-:-:S05]  /*01e0*/  IMAD.WIDE R8, R9, 0x4, R2 ;  /* 0x0000000409087825 */ /* 0x000fca00078e0202 */
[----:B------:R-:W4:Y:S01]  /*01f0*/  @P3 LDG.E.EL R14, desc[UR4][R8.64] ;  /* 0x00000004080e3981 */ /* 0x000f22000c2e1900 */
[----:B------:R-:W-:Y:S01]  /*0200*/  ISETP.GE.AND P0, PT, R0, 0x80, PT ;  /* 0x000000800000780c */ /* 0x000fe20003f06270 */
[----:B------:R-:W-:Y:S01]  /*0210*/  VIADD R11, R11, 0x30 ;  /* 0x000000300b0b7836 */ /* 0x000fe20000000000 */
[----:B------:R-:W-:Y:S02]  /*0220*/  CS2R R16, SRZ ;  /* 0x0000000000107805 */ /* 0x000fe4000001ff00 */
[----:B------:R-:W-:Y:S01]  /*0230*/  ISETP.GT.AND P2, PT, R10, RZ, !P0 ;  /* 0x000000ff0a00720c */ /* 0x000fe20004744270 */
[----:B------:R-:W-:Y:S01]  /*0240*/  IMAD.WIDE R10, R11, 0x4, R2 ;  /* 0x000000040b0a7825 */ /* 0x000fe200078e0202 */
[----:B------:R-:W-:-:S04]  /*0250*/  CS2R R18, SRZ ;  /* 0x0000000000127805 */ /* 0x000fc8000001ff00 */
[----:B------:R-:W5:Y:S07]  /*0260*/  @P3 LDG.E.EL R15, desc[UR4][R10.64] ;  /* 0x000000040a0f3981 */ /* 0x000f6e000c2e1900 */
[----:B------:R-:W5:Y:S04]  /*0270*/  @P2 LDG.E.EL R16, desc[UR4][R4.64] ;  /* 0x0000000404102981 */ /* 0x000f68000c2e1900 */
[----:B------:R-:W5:Y:S04]  /*0280*/  @P2 LDG.E.EL R17, desc[UR4][R6.64] ;  /* 0x0000000406112981 */ /* 0x000f68000c2e1900 */
[----:B------:R-:W5:Y:S04]  /*0290*/  @P2 LDG.E.EL R18, desc[UR4][R8.64] ;  /* 0x0000000408122981 */ /* 0x000f68000c2e1900 */
[----:B------:R-:W5:Y:S01]  /*02a0*/  @P2 LDG.E.EL R19, desc[UR4][R10.64] ;  /* 0x000000040a132981 */ /* 0x000f62000c2e1900 */
[----:B--2---:R-:W-:-:S04]  /*02b0*/  SEL R12, R12, RZ, P3 ;  /* 0x000000ff0c0c7207 */ /* 0x004fc80001800000 */
[----:B------:R-:W-:Y:S02]  /*02c0*/  FSETP.NAN.AND P5, PT, R12, R12, PT ;  /* 0x0000000c0c00720b */ /* 0x000fe40003fa8000 */
[----:B---3--:R-:W-:-:S04]  /*02d0*/  SEL R13, R13, RZ, P3 ;  /* 0x000000ff0d0d7207 */ /* 0x008fc80001800000 */
[----:B------:R-:W-:Y:S02]  /*02e0*/  FSETP.GT.AND P4, PT, R12, R13, PT ;  /* 0x0000000d0c00720b */ /* 0x000fe40003f84000 */
[----:B----4-:R-:W-:-:S05]  /*02f0*/  SEL R3, R14, RZ, P3 ;  /* 0x000000ff0e037207 */ /* 0x010fca0001800000 */
[----:B------:R-:W-:-:S04]  /*0300*/  @!P5 FSEL R12, R12, R13, P4 ;  /* 0x0000000d0c0cd208 */ /* 0x000fc80002000000 */
[C---:B------:R-:W-:Y:S02]  /*0310*/  FSETP.GT.AND P4, PT, R12.reuse, R3, PT ;  /* 0x000000030c00720b */ /* 0x040fe40003f84000 */
[----:B------:R-:W-:Y:S02]  /*0320*/  FSETP.NAN.AND P5, PT, R12, R12, PT ;  /* 0x0000000c0c00720b */ /* 0x000fe40003fa8000 */
[----:B-----5:R-:W-:Y:S02]  /*0330*/  SEL R15, R15, RZ, P3 ;  /* 0x000000ff0f0f7207 */ /* 0x020fe40001800000 */
[----:B------:R-:W-:-:S07]  /*0340*/  SEL R16, R16, RZ, P2 ;  /* 0x000000ff10107207 */ /* 0x000fce0001000000 */
[----:B------:R-:W-:Y:S02]  /*0350*/  @!P4 FSEL R12, R12, R3, P5 ;  /* 0x000000030c0cc208 */ /* 0x000fe40002800000 */
[----:B------:R-:W1:Y:S01]  /*0360*/  LDC.64 R2, c[0x0][0x218] ;  /* 0x00008600ff027b82 */ /* 0x000e620000000a00 */
[----:B------:R-:W-:Y:S02]  /*0370*/  SEL R17, R17, RZ, P2 ;  /* 0x000000ff11117207 */ /* 0x000fe40001000000 */
[----:B------:R-:W-:Y:S02]  /*0380*/  FSETP.GT.AND P3, PT, R12, R15, PT ;  /* 0x0000000f0c00720b */ /* 0x000fe40003f64000 */
[----:B------:R-:W-:Y:S01]  /*0390*/  SEL R18, R18, RZ, P2 ;  /* 0x000000ff12127207 */ /* 0x000fe20001000000 */
[----:B------:R-:W-:Y:S01]  /*03a0*/  FADD R17, R16, R17 ;  /* 0x0000001110117221 */ /* 0x000fe20000000000 */
[----:B------:R-:W-:-:S03]  /*03b0*/  SEL R19, R19, RZ, P2 ;  /* 0x000000ff13137207 */ /* 0x000fc60001000000 */
[----:B------:R-:W-:Y:S01]  /*03c0*/  FADD R18, R17, R18 ;  /* 0x0000001211127221 */ /* 0x000fe20000000000 */
[----:B------:R-:W-:-:S03]  /*03d0*/  FSETP.NAN.AND P2, PT, R12, R12, PT ;  /* 0x0000000c0c00720b */ /* 0x000fc60003f48000 */
[----:B------:R-:W-:Y:S02]  /*03e0*/  FADD R19, R18, R19 ;  /* 0x0000001312137221 */ /* 0x000fe40000000000 */
[----:B------:R-:W-:Y:S02]  /*03f0*/  @!P3 FSEL R12, R12, R15, P2 ;  /* 0x0000000f0c0cb208 */ /* 0x000fe40001000000 */
[----:B------:R-:W-:Y:S01]  /*0400*/  @P1 FMUL R12, R19, 0.25 ;  /* 0x3e800000130c1820 */ /* 0x000fe20000400000 */
[----:B-1----:R-:W-:Y:S01]  /*0410*/  IMAD.WIDE R2, R0, 0x4, R2 ;  /* 0x0000000400027825 */ /* 0x002fe200078e0202 */
[----:B------:R-:W-:Y:S06]  /*0420*/  @P0 EXIT ;  /* 0x000000000000094d */ /* 0x000fec0003800000 */
[----:B------:R-:W-:Y:S01]  /*0430*/  STG.E desc[UR4][R2.64], R12 ;  /* 0x0000000c02007986 */ /* 0x000fe2000c101904 */
[----:B------:R-:W-:Y:S05]  /*0440*/  EXIT ;  /* 0x000000000000794d */ /* 0x000fea0003800000 */
.L_x_0:
[----:B------:R-:W-:-:S00]  /*0450*/  BRA `(.L_x_0) ;  /* 0xfffffffc00fc7947 */ /* 0x000fc0000383ffff */
[----:B------:R-:W-:-:S00]  /*0460*/  NOP ;  /* 0x0000000000007918 */ /* 0x000fc00000000000 */
        /* <DEDUP_REMOVED lines=9> */
.L_x_1:


//--------------------- .nv.constant0.triton_poi_fused_cat_0 --------------------------
	.section	.nv.constant0.triton_poi_fused_cat_0,"a",@progbits
	.sectionflags	@""
	.align	4
.nv.constant0.triton_poi_fused_cat_0:
	.zero		548
